//
// Generated by NVIDIA NVVM Compiler
//
// Compiler Build ID: CL-36424714
// Cuda compilation tools, release 13.0, V13.0.88
// Based on NVVM 20.0.0
//

.version 9.0
.target sm_100
.address_size 64

	// .globl	_Z18RenderSplineKernelPKfS0_S0_PfS1_S1_iii
.const .align 4 .b8 eval_basis[20];

.visible .entry _Z18RenderSplineKernelPKfS0_S0_PfS1_S1_iii(
	.param .u64 .ptr .align 1 _Z18RenderSplineKernelPKfS0_S0_PfS1_S1_iii_param_0,
	.param .u64 .ptr .align 1 _Z18RenderSplineKernelPKfS0_S0_PfS1_S1_iii_param_1,
	.param .u64 .ptr .align 1 _Z18RenderSplineKernelPKfS0_S0_PfS1_S1_iii_param_2,
	.param .u64 .ptr .align 1 _Z18RenderSplineKernelPKfS0_S0_PfS1_S1_iii_param_3,
	.param .u64 .ptr .align 1 _Z18RenderSplineKernelPKfS0_S0_PfS1_S1_iii_param_4,
	.param .u64 .ptr .align 1 _Z18RenderSplineKernelPKfS0_S0_PfS1_S1_iii_param_5,
	.param .u32 _Z18RenderSplineKernelPKfS0_S0_PfS1_S1_iii_param_6,
	.param .u32 _Z18RenderSplineKernelPKfS0_S0_PfS1_S1_iii_param_7,
	.param .u32 _Z18RenderSplineKernelPKfS0_S0_PfS1_S1_iii_param_8
)
{
	.reg .pred 	%p<11>;
	.reg .b32 	%r<44>;
	.reg .b32 	%f<160>;
	.reg .b64 	%rd<84>;

	ld.param.u64 	%rd7, [_Z18RenderSplineKernelPKfS0_S0_PfS1_S1_iii_param_0];
	ld.param.u64 	%rd8, [_Z18RenderSplineKernelPKfS0_S0_PfS1_S1_iii_param_1];
	ld.param.u64 	%rd9, [_Z18RenderSplineKernelPKfS0_S0_PfS1_S1_iii_param_2];
	ld.param.u32 	%r21, [_Z18RenderSplineKernelPKfS0_S0_PfS1_S1_iii_param_6];
	ld.param.u32 	%r22, [_Z18RenderSplineKernelPKfS0_S0_PfS1_S1_iii_param_7];
	ld.param.u32 	%r23, [_Z18RenderSplineKernelPKfS0_S0_PfS1_S1_iii_param_8];
	cvta.to.global.u64 	%rd1, %rd9;
	cvta.to.global.u64 	%rd2, %rd8;
	cvta.to.global.u64 	%rd3, %rd7;
	mov.u32 	%r24, %ntid.x;
	mov.u32 	%r25, %ctaid.x;
	mov.u32 	%r26, %tid.x;
	mad.lo.s32 	%r1, %r24, %r25, %r26;
	setp.ge.s32 	%p1, %r1, %r23;
	@%p1 bra 	$L__BB0_14;
	setp.lt.s32 	%p2, %r22, %r21;
	mov.f32 	%f157, 0f00000000;
	mov.f32 	%f158, %f157;
	mov.f32 	%f159, %f157;
	@%p2 bra 	$L__BB0_13;
	sub.s32 	%r27, %r22, %r21;
	add.s32 	%r2, %r27, 1;
	setp.lt.u32 	%p3, %r27, 7;
	mov.f32 	%f159, 0f00000000;
	mov.u32 	%r41, %r21;
	mov.f32 	%f158, %f159;
	mov.f32 	%f157, %f159;
	@%p3 bra 	$L__BB0_5;
	mad.lo.s32 	%r38, %r23, %r21, %r1;
	shl.b32 	%r4, %r23, 3;
	and.b32  	%r29, %r2, -8;
	neg.s32 	%r37, %r29;
	mov.b32 	%r40, 0;
	mov.f32 	%f159, 0f00000000;
	mov.u64 	%rd13, eval_basis;
	mul.wide.s32 	%rd17, %r23, 4;
	mov.u32 	%r41, %r21;
$L__BB0_4:
	.pragma "nounroll";
	mul.wide.s32 	%rd10, %r38, 4;
	add.s64 	%rd11, %rd3, %rd10;
	ld.global.f32 	%f41, [%rd11];
	mul.wide.s32 	%rd12, %r40, 4;
	add.s64 	%rd14, %rd13, %rd12;
	ld.const.f32 	%f42, [%rd14];
	fma.rn.f32 	%f43, %f41, %f42, %f157;
	add.s64 	%rd15, %rd2, %rd10;
	ld.global.f32 	%f44, [%rd15];
	fma.rn.f32 	%f45, %f42, %f44, %f158;
	add.s64 	%rd16, %rd1, %rd10;
	ld.global.f32 	%f46, [%rd16];
	fma.rn.f32 	%f47, %f46, %f42, %f159;
	add.s64 	%rd18, %rd11, %rd17;
	ld.global.f32 	%f48, [%rd18];
	ld.const.f32 	%f49, [%rd14+4];
	fma.rn.f32 	%f50, %f48, %f49, %f43;
	add.s64 	%rd19, %rd15, %rd17;
	ld.global.f32 	%f51, [%rd19];
	fma.rn.f32 	%f52, %f49, %f51, %f45;
	add.s64 	%rd20, %rd16, %rd17;
	ld.global.f32 	%f53, [%rd20];
	fma.rn.f32 	%f54, %f53, %f49, %f47;
	add.s64 	%rd21, %rd18, %rd17;
	ld.global.f32 	%f55, [%rd21];
	ld.const.f32 	%f56, [%rd14+8];
	fma.rn.f32 	%f57, %f55, %f56, %f50;
	add.s64 	%rd22, %rd19, %rd17;
	ld.global.f32 	%f58, [%rd22];
	fma.rn.f32 	%f59, %f56, %f58, %f52;
	add.s64 	%rd23, %rd20, %rd17;
	ld.global.f32 	%f60, [%rd23];
	fma.rn.f32 	%f61, %f60, %f56, %f54;
	add.s64 	%rd24, %rd21, %rd17;
	ld.global.f32 	%f62, [%rd24];
	ld.const.f32 	%f63, [%rd14+12];
	fma.rn.f32 	%f64, %f62, %f63, %f57;
	add.s64 	%rd25, %rd22, %rd17;
	ld.global.f32 	%f65, [%rd25];
	fma.rn.f32 	%f66, %f63, %f65, %f59;
	add.s64 	%rd26, %rd23, %rd17;
	ld.global.f32 	%f67, [%rd26];
	fma.rn.f32 	%f68, %f67, %f63, %f61;
	add.s64 	%rd27, %rd24, %rd17;
	ld.global.f32 	%f69, [%rd27];
	ld.const.f32 	%f70, [%rd14+16];
	fma.rn.f32 	%f71, %f69, %f70, %f64;
	add.s64 	%rd28, %rd25, %rd17;
	ld.global.f32 	%f72, [%rd28];
	fma.rn.f32 	%f73, %f70, %f72, %f66;
	add.s64 	%rd29, %rd26, %rd17;
	ld.global.f32 	%f74, [%rd29];
	fma.rn.f32 	%f75, %f74, %f70, %f68;
	add.s64 	%rd30, %rd27, %rd17;
	ld.global.f32 	%f76, [%rd30];
	ld.const.f32 	%f77, [%rd14+20];
	fma.rn.f32 	%f78, %f76, %f77, %f71;
	add.s64 	%rd31, %rd28, %rd17;
	ld.global.f32 	%f79, [%rd31];
	fma.rn.f32 	%f80, %f77, %f79, %f73;
	add.s64 	%rd32, %rd29, %rd17;
	ld.global.f32 	%f81, [%rd32];
	fma.rn.f32 	%f82, %f81, %f77, %f75;
	add.s64 	%rd33, %rd30, %rd17;
	ld.global.f32 	%f83, [%rd33];
	ld.const.f32 	%f84, [%rd14+24];
	fma.rn.f32 	%f85, %f83, %f84, %f78;
	add.s64 	%rd34, %rd31, %rd17;
	ld.global.f32 	%f86, [%rd34];
	fma.rn.f32 	%f87, %f84, %f86, %f80;
	add.s64 	%rd35, %rd32, %rd17;
	ld.global.f32 	%f88, [%rd35];
	fma.rn.f32 	%f89, %f88, %f84, %f82;
	add.s64 	%rd36, %rd33, %rd17;
	ld.global.f32 	%f90, [%rd36];
	ld.const.f32 	%f91, [%rd14+28];
	fma.rn.f32 	%f157, %f90, %f91, %f85;
	add.s64 	%rd37, %rd34, %rd17;
	ld.global.f32 	%f92, [%rd37];
	fma.rn.f32 	%f158, %f91, %f92, %f87;
	add.s64 	%rd38, %rd35, %rd17;
	ld.global.f32 	%f93, [%rd38];
	fma.rn.f32 	%f159, %f93, %f91, %f89;
	add.s32 	%r41, %r41, 8;
	add.s32 	%r40, %r40, 8;
	add.s32 	%r38, %r38, %r4;
	add.s32 	%r37, %r37, 8;
	setp.ne.s32 	%p4, %r37, 0;
	@%p4 bra 	$L__BB0_4;
$L__BB0_5:
	and.b32  	%r15, %r2, 7;
	setp.eq.s32 	%p5, %r15, 0;
	@%p5 bra 	$L__BB0_13;
	setp.lt.u32 	%p6, %r15, 4;
	@%p6 bra 	$L__BB0_8;
	mad.lo.s32 	%r30, %r41, %r23, %r1;
	mul.wide.s32 	%rd39, %r30, 4;
	add.s64 	%rd40, %rd3, %rd39;
	ld.global.f32 	%f95, [%rd40];
	sub.s32 	%r31, %r41, %r21;
	mul.wide.s32 	%rd41, %r31, 4;
	mov.u64 	%rd42, eval_basis;
	add.s64 	%rd43, %rd42, %rd41;
	ld.const.f32 	%f96, [%rd43];
	fma.rn.f32 	%f97, %f95, %f96, %f157;
	add.s64 	%rd44, %rd2, %rd39;
	ld.global.f32 	%f98, [%rd44];
	fma.rn.f32 	%f99, %f96, %f98, %f158;
	add.s64 	%rd45, %rd1, %rd39;
	ld.global.f32 	%f100, [%rd45];
	fma.rn.f32 	%f101, %f100, %f96, %f159;
	mul.wide.s32 	%rd46, %r23, 4;
	add.s64 	%rd47, %rd40, %rd46;
	ld.global.f32 	%f102, [%rd47];
	ld.const.f32 	%f103, [%rd43+4];
	fma.rn.f32 	%f104, %f102, %f103, %f97;
	add.s64 	%rd48, %rd44, %rd46;
	ld.global.f32 	%f105, [%rd48];
	fma.rn.f32 	%f106, %f103, %f105, %f99;
	add.s64 	%rd49, %rd45, %rd46;
	ld.global.f32 	%f107, [%rd49];
	fma.rn.f32 	%f108, %f107, %f103, %f101;
	add.s64 	%rd50, %rd47, %rd46;
	ld.global.f32 	%f109, [%rd50];
	ld.const.f32 	%f110, [%rd43+8];
	fma.rn.f32 	%f111, %f109, %f110, %f104;
	add.s64 	%rd51, %rd48, %rd46;
	ld.global.f32 	%f112, [%rd51];
	fma.rn.f32 	%f113, %f110, %f112, %f106;
	add.s64 	%rd52, %rd49, %rd46;
	ld.global.f32 	%f114, [%rd52];
	fma.rn.f32 	%f115, %f114, %f110, %f108;
	add.s64 	%rd53, %rd50, %rd46;
	ld.global.f32 	%f116, [%rd53];
	ld.const.f32 	%f117, [%rd43+12];
	fma.rn.f32 	%f157, %f116, %f117, %f111;
	add.s64 	%rd54, %rd51, %rd46;
	ld.global.f32 	%f118, [%rd54];
	fma.rn.f32 	%f158, %f117, %f118, %f113;
	add.s64 	%rd55, %rd52, %rd46;
	ld.global.f32 	%f119, [%rd55];
	fma.rn.f32 	%f159, %f119, %f117, %f115;
	add.s32 	%r41, %r41, 4;
$L__BB0_8:
	and.b32  	%r18, %r2, 3;
	setp.eq.s32 	%p7, %r18, 0;
	@%p7 bra 	$L__BB0_13;
	setp.eq.s32 	%p8, %r18, 1;
	@%p8 bra 	$L__BB0_11;
	mad.lo.s32 	%r32, %r41, %r23, %r1;
	mul.wide.s32 	%rd56, %r32, 4;
	add.s64 	%rd57, %rd3, %rd56;
	ld.global.f32 	%f121, [%rd57];
	sub.s32 	%r33, %r41, %r21;
	mul.wide.s32 	%rd58, %r33, 4;
	mov.u64 	%rd59, eval_basis;
	add.s64 	%rd60, %rd59, %rd58;
	ld.const.f32 	%f122, [%rd60];
	fma.rn.f32 	%f123, %f121, %f122, %f157;
	add.s64 	%rd61, %rd2, %rd56;
	ld.global.f32 	%f124, [%rd61];
	fma.rn.f32 	%f125, %f122, %f124, %f158;
	add.s64 	%rd62, %rd1, %rd56;
	ld.global.f32 	%f126, [%rd62];
	fma.rn.f32 	%f127, %f126, %f122, %f159;
	mul.wide.s32 	%rd63, %r23, 4;
	add.s64 	%rd64, %rd57, %rd63;
	ld.global.f32 	%f128, [%rd64];
	ld.const.f32 	%f129, [%rd60+4];
	fma.rn.f32 	%f157, %f128, %f129, %f123;
	add.s64 	%rd65, %rd61, %rd63;
	ld.global.f32 	%f130, [%rd65];
	fma.rn.f32 	%f158, %f129, %f130, %f125;
	add.s64 	%rd66, %rd62, %rd63;
	ld.global.f32 	%f131, [%rd66];
	fma.rn.f32 	%f159, %f131, %f129, %f127;
	add.s32 	%r41, %r41, 2;
$L__BB0_11:
	and.b32  	%r34, %r2, 1;
	setp.eq.b32 	%p9, %r34, 1;
	not.pred 	%p10, %p9;
	@%p10 bra 	$L__BB0_13;
	mad.lo.s32 	%r35, %r41, %r23, %r1;
	mul.wide.s32 	%rd67, %r35, 4;
	add.s64 	%rd68, %rd3, %rd67;
	ld.global.f32 	%f132, [%rd68];
	sub.s32 	%r36, %r41, %r21;
	mul.wide.s32 	%rd69, %r36, 4;
	mov.u64 	%rd70, eval_basis;
	add.s64 	%rd71, %rd70, %rd69;
	ld.const.f32 	%f133, [%rd71];
	fma.rn.f32 	%f157, %f132, %f133, %f157;
	add.s64 	%rd72, %rd2, %rd67;
	ld.global.f32 	%f134, [%rd72];
	fma.rn.f32 	%f158, %f133, %f134, %f158;
	add.s64 	%rd73, %rd1, %rd67;
	ld.global.f32 	%f135, [%rd73];
	fma.rn.f32 	%f159, %f135, %f133, %f159;
$L__BB0_13:
	ld.param.u64 	%rd83, [_Z18RenderSplineKernelPKfS0_S0_PfS1_S1_iii_param_5];
	ld.param.u64 	%rd82, [_Z18RenderSplineKernelPKfS0_S0_PfS1_S1_iii_param_4];
	ld.param.u64 	%rd81, [_Z18RenderSplineKernelPKfS0_S0_PfS1_S1_iii_param_3];
	cvta.to.global.u64 	%rd74, %rd81;
	mul.wide.s32 	%rd75, %r1, 4;
	add.s64 	%rd76, %rd74, %rd75;
	st.global.f32 	[%rd76], %f157;
	cvta.to.global.u64 	%rd77, %rd82;
	add.s64 	%rd78, %rd77, %rd75;
	st.global.f32 	[%rd78], %f158;
	cvta.to.global.u64 	%rd79, %rd83;
	add.s64 	%rd80, %rd79, %rd75;
	st.global.f32 	[%rd80], %f159;
$L__BB0_14:
	ret;

}


// ===== COMPILED SASS (sm_100) =====

	.target	sm_100

	.elftype	@"ET_EXEC"


//--------------------- .note.nv.tkinfo           --------------------------
	.section	.note.nv.tkinfo,"",@"SHT_NOTE"
	.sectionflags	@"SHF_NOTE_NV_TKINFO"
	.tkinfo
        /*0018*/ 	.word	0x00000002
        /*0030*/ 	.string	""
        /*0030*/ 	.string	"ptxas"
        /*0030*/ 	.string	"Cuda compilation tools, release 13.0, V13.0.88"
        /*0030*/ 	.string	"Build cuda_13.0.r13.0/compiler.36424714_0"
        /*0030*/ 	.string	"-arch sm_100 -m 64 "



//--------------------- .note.nv.cuinfo           --------------------------
	.section	.note.nv.cuinfo,"",@"SHT_NOTE"
	.sectionflags	@"SHF_NOTE_NV_CUINFO"
        /*0018*/ 	.short	0x0002
        /*001a*/ 	.short	0x0064
        /*001c*/ 	.short	0x0082
	.zero		2


//--------------------- .nv.info                  --------------------------
	.section	.nv.info,"",@"SHT_CUDA_INFO"
	.align	4


	//----- nvinfo : EIATTR_REGCOUNT
	.align		4
        /*0000*/ 	.byte	0x04, 0x2f
        /*0002*/ 	.short	(.L_2 - .L_1)
	.align		4
.L_1:
        /*0004*/ 	.word	index@(_Z18RenderSplineKernelPKfS0_S0_PfS1_S1_iii)
        /*0008*/ 	.word	0x00000028


	//----- nvinfo : EIATTR_FRAME_SIZE
	.align		4
.L_2:
        /*000c*/ 	.byte	0x04, 0x11
        /*000e*/ 	.short	(.L_4 - .L_3)
	.align		4
.L_3:
        /*0010*/ 	.word	index@(_Z18RenderSplineKernelPKfS0_S0_PfS1_S1_iii)
        /*0014*/ 	.word	0x00000000


	//----- nvinfo : EIATTR_MIN_STACK_SIZE
	.align		4
.L_4:
        /*0018*/ 	.byte	0x04, 0x12
        /*001a*/ 	.short	(.L_6 - .L_5)
	.align		4
.L_5:
        /*001c*/ 	.word	index@(_Z18RenderSplineKernelPKfS0_S0_PfS1_S1_iii)
        /*0020*/ 	.word	0x00000000
.L_6:


//--------------------- .nv.compat                --------------------------
	.section	.nv.compat,"",@"SHT_CUDA_COMPAT_INFO"
	.align	4
        /*0000*/ 	.byte	0x02, 0x09, 0x00, 0x00, 0x02, 0x02, 0x01, 0x00, 0x02, 0x05, 0x05, 0x00, 0x03, 0x07, 0x01, 0x01
        /*0010*/ 	.byte	0x02, 0x03, 0x00, 0x00, 0x02, 0x06, 0x01, 0x00, 0x04, 0x0b, 0x08, 0x00, 0x09, 0x00, 0x00, 0x00
        /*0020*/ 	.byte	0x00, 0x00, 0x00, 0x00


//--------------------- .nv.info._Z18RenderSplineKernelPKfS0_S0_PfS1_S1_iii --------------------------
	.section	.nv.info._Z18RenderSplineKernelPKfS0_S0_PfS1_S1_iii,"",@"SHT_CUDA_INFO"
	.sectionflags	@""
	.align	4


	//----- nvinfo : EIATTR_CUDA_API_VERSION
	.align		4
        /*0000*/ 	.byte	0x04, 0x37
        /*0002*/ 	.short	(.L_8 - .L_7)
.L_7:
        /*0004*/ 	.word	0x00000082


	//----- nvinfo : EIATTR_KPARAM_INFO
	.align		4
.L_8:
        /*0008*/ 	.byte	0x04, 0x17
        /*000a*/ 	.short	(.L_10 - .L_9)
.L_9:
        /*000c*/ 	.word	0x00000000
        /*0010*/ 	.short	0x0008
        /*0012*/ 	.short	0x0038
        /*0014*/ 	.byte	0x00, 0xf0, 0x11, 0x00


	//----- nvinfo : EIATTR_KPARAM_INFO
	.align		4
.L_10:
        /*0018*/ 	.byte	0x04, 0x17
        /*001a*/ 	.short	(.L_12 - .L_11)
.L_11:
        /*001c*/ 	.word	0x00000000
        /*0020*/ 	.short	0x0007
        /*0022*/ 	.short	0x0034
        /*0024*/ 	.byte	0x00, 0xf0, 0x11, 0x00


	//----- nvinfo : EIATTR_KPARAM_INFO
	.align		4
.L_12:
        /*0028*/ 	.byte	0x04, 0x17
        /*002a*/ 	.short	(.L_14 - .L_13)
.L_13:
        /*002c*/ 	.word	0x00000000
        /*0030*/ 	.short	0x0006
        /*0032*/ 	.short	0x0030
        /*0034*/ 	.byte	0x00, 0xf0, 0x11, 0x00


	//----- nvinfo : EIATTR_KPARAM_INFO
	.align		4
.L_14:
        /*0038*/ 	.byte	0x04, 0x17
        /*003a*/ 	.short	(.L_16 - .L_15)
.L_15:
        /*003c*/ 	.word	0x00000000
        /*0040*/ 	.short	0x0005
        /*0042*/ 	.short	0x0028
        /*0044*/ 	.byte	0x00, 0xf5, 0x21, 0x00


	//----- nvinfo : EIATTR_KPARAM_INFO
	.align		4
.L_16:
        /*0048*/ 	.byte	0x04, 0x17
        /*004a*/ 	.short	(.L_18 - .L_17)
.L_17:
        /*004c*/ 	.word	0x00000000
        /*0050*/ 	.short	0x0004
        /*0052*/ 	.short	0x0020
        /*0054*/ 	.byte	0x00, 0xf5, 0x21, 0x00


	//----- nvinfo : EIATTR_KPARAM_INFO
	.align		4
.L_18:
        /*0058*/ 	.byte	0x04, 0x17
        /*005a*/ 	.short	(.L_20 - .L_19)
.L_19:
        /*005c*/ 	.word	0x00000000
        /*0060*/ 	.short	0x0003
        /*0062*/ 	.short	0x0018
        /*0064*/ 	.byte	0x00, 0xf5, 0x21, 0x00


	//----- nvinfo : EIATTR_KPARAM_INFO
	.align		4
.L_20:
        /*0068*/ 	.byte	0x04, 0x17
        /*006a*/ 	.short	(.L_22 - .L_21)
.L_21:
        /*006c*/ 	.word	0x00000000
        /*0070*/ 	.short	0x0002
        /*0072*/ 	.short	0x0010
        /*0074*/ 	.byte	0x00, 0xf5, 0x21, 0x00


	//----- nvinfo : EIATTR_KPARAM_INFO
	.align		4
.L_22:
        /*0078*/ 	.byte	0x04, 0x17
        /*007a*/ 	.short	(.L_24 - .L_23)
.L_23:
        /*007c*/ 	.word	0x00000000
        /*0080*/ 	.short	0x0001
        /*0082*/ 	.short	0x0008
        /*0084*/ 	.byte	0x00, 0xf5, 0x21, 0x00


	//----- nvinfo : EIATTR_KPARAM_INFO
	.align		4
.L_24:
        /*0088*/ 	.byte	0x04, 0x17
        /*008a*/ 	.short	(.L_26 - .L_25)
.L_25:
        /*008c*/ 	.word	0x00000000
        /*0090*/ 	.short	0x0000
        /*0092*/ 	.short	0x0000
        /*0094*/ 	.byte	0x00, 0xf5, 0x21, 0x00


	//----- nvinfo : EIATTR_SPARSE_MMA_MASK
	.align		4
.L_26:
        /*0098*/ 	.byte	0x03, 0x50
        /*009a*/ 	.short	0x0000


	//----- nvinfo : EIATTR_MAXREG_COUNT
	.align		4
        /*009c*/ 	.byte	0x03, 0x1b
        /*009e*/ 	.short	0x00ff


	//----- nvinfo : EIATTR_MERCURY_ISA_VERSION
	.align		4
        /*00a0*/ 	.byte	0x03, 0x5f
        /*00a2*/ 	.short	0x0101


	//----- nvinfo : EIATTR_VRC_CTA_INIT_COUNT
	.align		4
        /*00a4*/ 	.byte	0x02, 0x4a
	.zero		1
	.zero		1


	//----- nvinfo : EIATTR_EXIT_INSTR_OFFSETS
	.align		4
        /*00a8*/ 	.byte	0x04, 0x1c
        /*00aa*/ 	.short	(.L_28 - .L_27)


	//   ....[0]....
.L_27:
        /*00ac*/ 	.word	0x00000070


	//   ....[1]....
        /*00b0*/ 	.word	0x00000de0


	//----- nvinfo : EIATTR_CBANK_PARAM_SIZE
	.align		4
.L_28:
        /*00b4*/ 	.byte	0x03, 0x19
        /*00b6*/ 	.short	0x003c


	//----- nvinfo : EIATTR_PARAM_CBANK
	.align		4
        /*00b8*/ 	.byte	0x04, 0x0a
        /*00ba*/ 	.short	(.L_30 - .L_29)
	.align		4
.L_29:
        /*00bc*/ 	.word	index@(.nv.constant0._Z18RenderSplineKernelPKfS0_S0_PfS1_S1_iii)
        /*00c0*/ 	.short	0x0380
        /*00c2*/ 	.short	0x003c


	//----- nvinfo : EIATTR_SW_WAR
	.align		4
.L_30:
        /*00c4*/ 	.byte	0x04, 0x36
        /*00c6*/ 	.short	(.L_32 - .L_31)
.L_31:
        /*00c8*/ 	.word	0x00000008
.L_32:


//--------------------- .nv.callgraph             --------------------------
	.section	.nv.callgraph,"",@"SHT_CUDA_CALLGRAPH"
	.align	4
	.sectionentsize	8
	.align		4
        /*0000*/ 	.word	0x00000000
	.align		4
        /*0004*/ 	.word	0xffffffff
	.align		4
        /*0008*/ 	.word	0x00000000
	.align		4
        /*000c*/ 	.word	0xfffffffe
	.align		4
        /*0010*/ 	.word	0x00000000
	.align		4
        /*0014*/ 	.word	0xfffffffd
	.align		4
        /*0018*/ 	.word	0x00000000
	.align		4
        /*001c*/ 	.word	0xfffffffc


//--------------------- .nv.constant3             --------------------------
	.section	.nv.constant3,"a",@progbits
	.align	4
.nv.constant3:
	.type		eval_basis,@object
	.size		eval_basis,(.L_0 - eval_basis)
eval_basis:
	.zero		20
.L_0:


//--------------------- .text._Z18RenderSplineKernelPKfS0_S0_PfS1_S1_iii --------------------------
	.section	.text._Z18RenderSplineKernelPKfS0_S0_PfS1_S1_iii,"ax",@progbits
	.align	128
        .global         _Z18RenderSplineKernelPKfS0_S0_PfS1_S1_iii
        .type           _Z18RenderSplineKernelPKfS0_S0_PfS1_S1_iii,@function
        .size           _Z18RenderSplineKernelPKfS0_S0_PfS1_S1_iii,(.L_x_6 - _Z18RenderSplineKernelPKfS0_S0_PfS1_S1_iii)
        .other          _Z18RenderSplineKernelPKfS0_S0_PfS1_S1_iii,@"STO_CUDA_ENTRY STV_DEFAULT"
_Z18RenderSplineKernelPKfS0_S0_PfS1_S1_iii:
.text._Z18RenderSplineKernelPKfS0_S0_PfS1_S1_iii:
[----:B------:R-:W-:Y:S01]  /*0000*/  LDC R1, c[0x0][0x37c] ;  /* 0x0000df00ff017b82 */ /* 0x000fe20000000800 */
[----:B------:R-:W0:Y:S07]  /*0010*/  S2R R3, SR_CTAID.X ;  /* 0x0000000000037919 */ /* 0x000e2e0000002500 */
[----:B------:R-:W1:Y:S01]  /*0020*/  LDC R0, c[0x0][0x3b8] ;  /* 0x0000ee00ff007b82 */ /* 0x000e620000000800 */
[----:B------:R-:W0:Y:S01]  /*0030*/  LDCU UR4, c[0x0][0x360] ;  /* 0x00006c00ff0477ac */ /* 0x000e220008000800 */
[----:B------:R-:W0:Y:S02]  /*0040*/  S2R R2, SR_TID.X ;  /* 0x0000000000027919 */ /* 0x000e240000002100 */
[----:B0-----:R-:W-:-:S05]  /*0050*/  IMAD R3, R3, UR4, R2 ;  /* 0x0000000403037c24 */ /* 0x001fca000f8e0202 */
[----:B-1----:R-:W-:-:S13]  /*0060*/  ISETP.GE.AND P0, PT, R3, R0, PT ;  /* 0x000000000300720c */ /* 0x002fda0003f06270 */
[----:B------:R-:W-:Y:S05]  /*0070*/  @P0 EXIT ;  /* 0x000000000000094d */ /* 0x000fea0003800000 */
[----:B------:R-:W0:Y:S01]  /*0080*/  LDCU.64 UR10, c[0x0][0x3b0] ;  /* 0x00007600ff0a77ac */ /* 0x000e220008000a00 */
[----:B------:R-:W-:Y:S01]  /*0090*/  HFMA2 R7, -RZ, RZ, 0, 0 ;  /* 0x00000000ff077431 */ /* 0x000fe200000001ff */
[----:B------:R-:W-:Y:S01]  /*00a0*/  CS2R R8, SRZ ;  /* 0x0000000000087805 */ /* 0x000fe2000001ff00 */
[----:B------:R-:W1:Y:S01]  /*00b0*/  LDCU.64 UR18, c[0x0][0x358] ;  /* 0x00006b00ff1277ac */ /* 0x000e620008000a00 */
[----:B0-----:R-:W-:-:S09]  /*00c0*/  UISETP.GE.AND UP0, UPT, UR11, UR10, UPT ;  /* 0x0000000a0b00728c */ /* 0x001fd2000bf06270 */
[----:B-1----:R-:W-:Y:S05]  /*00d0*/  BRA.U !UP0, `(.L_x_0) ;  /* 0x0000000d081c7547 */ /* 0x002fea000b800000 */
[----:B------:R-:W-:Y:S01]  /*00e0*/  UIADD3 UR4, UPT, UPT, UR11, -UR10, URZ ;  /* 0x8000000a0b047290 */ /* 0x000fe2000fffe0ff */
[----:B------:R-:W-:Y:S02]  /*00f0*/  CS2R R8, SRZ ;  /* 0x0000000000087805 */ /* 0x000fe4000001ff00 */
[----:B------:R-:W-:Y:S01]  /*0100*/  MOV R7, RZ ;  /* 0x000000ff00077202 */ /* 0x000fe20000000f00 */
[----:B------:R-:W0:Y:S01]  /*0110*/  LDCU UR6, c[0x0][0x3b0] ;  /* 0x00007600ff0677ac */ /* 0x000e220008000800 */
[----:B------:R-:W-:Y:S02]  /*0120*/  UISETP.GE.U32.AND UP1, UPT, UR4, 0x7, UPT ;  /* 0x000000070400788c */ /* 0x000fe4000bf26070 */
[----:B------:R-:W-:-:S04]  /*0130*/  UIADD3 UR5, UPT, UPT, UR4, 0x1, URZ ;  /* 0x0000000104057890 */ /* 0x000fc8000fffe0ff */
[----:B------:R-:W-:-:S03]  /*0140*/  ULOP3.LUT UP0, UR11, UR5, 0x7, URZ, 0xc0, !UPT ;  /* 0x00000007050b7892 */ /* 0x000fc6000f80c0ff */
[----:B------:R-:W-:Y:S09]  /*0150*/  BRA.U !UP1, `(.L_x_1) ;  /* 0x00000005096c7547 */ /* 0x000ff2000b800000 */
[----:B------:R-:W-:Y:S01]  /*0160*/  ULOP3.LUT UR4, UR5, 0xfffffff8, URZ, 0xc0, !UPT ;  /* 0xfffffff805047892 */ /* 0x000fe2000f8ec0ff */
[----:B------:R-:W-:Y:S01]  /*0170*/  IMAD R5, R0, UR10, R3 ;  /* 0x0000000a00057c24 */ /* 0x000fe2000f8e0203 */
[----:B------:R-:W-:Y:S02]  /*0180*/  MOV R9, RZ ;  /* 0x000000ff00097202 */ /* 0x000fe40000000f00 */
[----:B------:R-:W-:-:S03]  /*0190*/  UIADD3 UR7, UPT, UPT, -UR4, URZ, URZ ;  /* 0x000000ff04077290 */ /* 0x000fc6000fffe1ff */
[----:B------:R-:W-:-:S09]  /*01a0*/  UMOV UR4, URZ ;  /* 0x000000ff00047c82 */ /* 0x000fd20008000000 */
.L_x_2:
[----:B------:R-:W1:Y:S08]  /*01b0*/  LDC.64 R14, c[0x0][0x380] ;  /* 0x0000e000ff0e7b82 */ /* 0x000e700000000a00 */
[----:B------:R-:W2:Y:S08]  /*01c0*/  LDC.64 R10, c[0x0][0x388] ;  /* 0x0000e200ff0a7b82 */ /* 0x000eb00000000a00 */
[----:B------:R-:W3:Y:S01]  /*01d0*/  LDC.64 R30, c[0x0][0x390] ;  /* 0x0000e400ff1e7b82 */ /* 0x000ee20000000a00 */
[----:B-1----:R-:W-:-:S05]  /*01e0*/  IMAD.WIDE R14, R5, 0x4, R14 ;  /* 0x00000004050e7825 */ /* 0x002fca00078e020e */
[----:B------:R1:W4:Y:S01]  /*01f0*/  LDG.E R13, desc[UR18][R14.64] ;  /* 0x000000120e0d7981 */ /* 0x000322000c1e1900 */
[----:B------:R-:W-:-:S05]  /*0200*/  IMAD.WIDE R20, R0, 0x4, R14 ;  /* 0x0000000400147825 */ /* 0x000fca00078e020e */
[----:B------:R-:W5:Y:S01]  /*0210*/  LDG.E R2, desc[UR18][R20.64] ;  /* 0x0000001214027981 */ /* 0x000f62000c1e1900 */
[----:B------:R-:W-:-:S05]  /*0220*/  IMAD.WIDE R16, R0, 0x4, R20 ;  /* 0x0000000400107825 */ /* 0x000fca00078e0214 */
[----:B------:R-:W5:Y:S01]  /*0230*/  LDG.E R4, desc[UR18][R16.64] ;  /* 0x0000001210047981 */ /* 0x000f62000c1e1900 */
[----:B--2---:R-:W-:-:S04]  /*0240*/  IMAD.WIDE R10, R5, 0x4, R10 ;  /* 0x00000004050a7825 */ /* 0x004fc800078e020a */
[----:B---3--:R-:W-:Y:S01]  /*0250*/  IMAD.WIDE R30, R5, 0x4, R30 ;  /* 0x00000004051e7825 */ /* 0x008fe200078e021e */
[----:B------:R-:W2:Y:S04]  /*0260*/  LDG.E R18, desc[UR18][R10.64] ;  /* 0x000000120a127981 */ /* 0x000ea8000c1e1900 */
[----:B------:R3:W2:Y:S01]  /*0270*/  LDG.E R28, desc[UR18][R30.64] ;  /* 0x000000121e1c7981 */ /* 0x0006a2000c1e1900 */
[----:B------:R-:W-:Y:S01]  /*0280*/  USHF.L.U32 UR8, UR4, 0x2, URZ ;  /* 0x0000000204087899 */ /* 0x000fe200080006ff */
[----:B-1----:R-:W-:-:S04]  /*0290*/  IMAD.WIDE R14, R0, 0x4, R10 ;  /* 0x00000004000e7825 */ /* 0x002fc800078e020a */
[----:B------:R-:W-:-:S04]  /*02a0*/  IMAD.WIDE R26, R0, 0x4, R16 ;  /* 0x00000004001a7825 */ /* 0x000fc800078e0210 */
[----:B------:R-:W-:-:S03]  /*02b0*/  IMAD.WIDE R24, R0, 0x4, R14 ;  /* 0x0000000400187825 */ /* 0x000fc600078e020e */
[----:B------:R-:W4:Y:S01]  /*02c0*/  LDCU.64 UR12, c[0x3][UR8] ;  /* 0x00c00000080c77ac */ /* 0x000f220008000a00 */
[C---:B---3--:R-:W-:Y:S01]  /*02d0*/  IMAD.WIDE R30, R0.reuse, 0x4, R30 ;  /* 0x00000004001e7825 */ /* 0x048fe200078e021e */
[----:B------:R-:W1:Y:S03]  /*02e0*/  LDCU.64 UR14, c[0x3][UR8+0x8] ;  /* 0x00c00100080e77ac */ /* 0x000e660008000a00 */
[C---:B------:R-:W-:Y:S02]  /*02f0*/  IMAD.WIDE R32, R0.reuse, 0x4, R24 ;  /* 0x0000000400207825 */ /* 0x040fe400078e0218 */
[----:B------:R-:W3:Y:S01]  /*0300*/  LDG.E R25, desc[UR18][R24.64] ;  /* 0x0000001218197981 */ /* 0x000ee2000c1e1900 */
[----:B------:R-:W0:Y:S01]  /*0310*/  LDCU.64 UR16, c[0x3][UR8+0x10] ;  /* 0x00c00200081077ac */ /* 0x000e220008000a00 */
[C---:B------:R-:W-:Y:S02]  /*0320*/  IMAD.WIDE R22, R0.reuse, 0x4, R26 ;  /* 0x0000000400167825 */ /* 0x040fe400078e021a */
[----:B------:R-:W3:Y:S01]  /*0330*/  LDG.E R27, desc[UR18][R26.64] ;  /* 0x000000121a1b7981 */ /* 0x000ee2000c1e1900 */
[----:B------:R-:W0:Y:S01]  /*0340*/  LDCU.64 UR8, c[0x3][UR8+0x18] ;  /* 0x00c00300080877ac */ /* 0x000e220008000a00 */
[----:B------:R-:W-:-:S04]  /*0350*/  IMAD.WIDE R16, R0, 0x4, R32 ;  /* 0x0000000400107825 */ /* 0x000fc800078e0220 */
[C---:B------:R-:W-:Y:S02]  /*0360*/  IMAD.WIDE R20, R0.reuse, 0x4, R22 ;  /* 0x0000000400147825 */ /* 0x040fe400078e0216 */
[----:B------:R-:W0:Y:S02]  /*0370*/  LDG.E R23, desc[UR18][R22.64] ;  /* 0x0000001216177981 */ /* 0x000e24000c1e1900 */
[C---:B------:R-:W-:Y:S02]  /*0380*/  IMAD.WIDE R36, R0.reuse, 0x4, R16 ;  /* 0x0000000400247825 */ /* 0x040fe400078e0210 */
[----:B------:R-:W3:Y:S02]  /*0390*/  LDG.E R26, desc[UR18][R30.64] ;  /* 0x000000121e1a7981 */ /* 0x000ee4000c1e1900 */
[C---:B------:R-:W-:Y:S02]  /*03a0*/  IMAD.WIDE R10, R0.reuse, 0x4, R20 ;  /* 0x00000004000a7825 */ /* 0x040fe400078e0214 */
[----:B------:R-:W3:Y:S02]  /*03b0*/  LDG.E R20, desc[UR18][R20.64] ;  /* 0x0000001214147981 */ /* 0x000ee4000c1e1900 */
[----:B------:R-:W-:-:S02]  /*03c0*/  IMAD.WIDE R34, R0, 0x4, R36 ;  /* 0x0000000400227825 */ /* 0x000fc400078e0224 */
[----:B------:R1:W3:Y:S04]  /*03d0*/  LDG.E R22, desc[UR18][R32.64] ;  /* 0x0000001220167981 */ /* 0x0002e8000c1e1900 */
[----:B------:R1:W3:Y:S02]  /*03e0*/  LDG.E R12, desc[UR18][R10.64] ;  /* 0x000000120a0c7981 */ /* 0x0002e4000c1e1900 */
[----:B-1----:R-:W-:-:S04]  /*03f0*/  IMAD.WIDE R32, R0, 0x4, R34 ;  /* 0x0000000400207825 */ /* 0x002fc800078e0222 */
[----:B------:R-:W-:Y:S01]  /*0400*/  IMAD.WIDE R10, R0, 0x4, R10 ;  /* 0x00000004000a7825 */ /* 0x000fe200078e020a */
[----:B------:R-:W3:Y:S03]  /*0410*/  LDG.E R6, desc[UR18][R32.64] ;  /* 0x0000001220067981 */ /* 0x000ee6000c1e1900 */
[----:B----4-:R-:W-:Y:S02]  /*0420*/  FFMA R13, R13, UR12, R8 ;  /* 0x0000000c0d0d7c23 */ /* 0x010fe40008000008 */
[----:B------:R-:W4:Y:S02]  /*0430*/  LDG.E R8, desc[UR18][R10.64] ;  /* 0x000000120a087981 */ /* 0x000f24000c1e1900 */
[----:B-----5:R-:W-:Y:S02]  /*0440*/  FFMA R13, R2, UR13, R13 ;  /* 0x0000000d020d7c23 */ /* 0x020fe4000800000d */
[----:B------:R1:W5:Y:S02]  /*0450*/  LDG.E R2, desc[UR18][R14.64] ;  /* 0x000000120e027981 */ /* 0x000364000c1e1900 */
[----:B------:R-:W-:-:S02]  /*0460*/  FFMA R4, R4, UR14, R13 ;  /* 0x0000000e04047c23 */ /* 0x000fc4000800000d */
[----:B------:R-:W4:Y:S04]  /*0470*/  LDG.E R11, desc[UR18][R36.64] ;  /* 0x00000012240b7981 */ /* 0x000f28000c1e1900 */
[----:B------:R2:W4:Y:S01]  /*0480*/  LDG.E R13, desc[UR18][R16.64] ;  /* 0x00000012100d7981 */ /* 0x000522000c1e1900 */
[----:B-1----:R-:W-:-:S04]  /*0490*/  IMAD.WIDE R14, R0, 0x4, R30 ;  /* 0x00000004000e7825 */ /* 0x002fc800078e021e */
[----:B--2---:R-:W-:Y:S01]  /*04a0*/  FFMA R7, R18, UR12, R7 ;  /* 0x0000000c12077c23 */ /* 0x004fe20008000007 */
[----:B------:R-:W2:Y:S04]  /*04b0*/  LDG.E R10, desc[UR18][R34.64] ;  /* 0x00000012220a7981 */ /* 0x000ea8000c1e1900 */
[----:B------:R1:W4:Y:S01]  /*04c0*/  LDG.E R24, desc[UR18][R14.64] ;  /* 0x000000120e187981 */ /* 0x000322000c1e1900 */
[----:B------:R-:W-:-:S05]  /*04d0*/  IMAD.WIDE R16, R0, 0x4, R14 ;  /* 0x0000000400107825 */ /* 0x000fca00078e020e */
[----:B------:R1:W2:Y:S02]  /*04e0*/  LDG.E R21, desc[UR18][R16.64] ;  /* 0x0000001210157981 */ /* 0x0002a4000c1e1900 */
[----:B-1----:R-:W-:-:S04]  /*04f0*/  IMAD.WIDE R14, R0, 0x4, R16 ;  /* 0x00000004000e7825 */ /* 0x002fc800078e0210 */
[C---:B------:R-:W-:Y:S02]  /*0500*/  IMAD.WIDE R16, R0.reuse, 0x4, R14 ;  /* 0x0000000400107825 */ /* 0x040fe400078e020e */
[----:B------:R-:W2:Y:S02]  /*0510*/  LDG.E R14, desc[UR18][R14.64] ;  /* 0x000000120e0e7981 */ /* 0x000ea4000c1e1900 */
[----:B------:R-:W-:Y:S02]  /*0520*/  IMAD.WIDE R18, R0, 0x4, R16 ;  /* 0x0000000400127825 */ /* 0x000fe400078e0210 */
[----:B------:R-:W2:Y:S02]  /*0530*/  LDG.E R29, desc[UR18][R16.64] ;  /* 0x00000012101d7981 */ /* 0x000ea4000c1e1900 */
[----:B------:R-:W-:Y:S02]  /*0540*/  FFMA R33, R28, UR12, R9 ;  /* 0x0000000c1c217c23 */ /* 0x000fe40008000009 */
[----:B------:R1:W2:Y:S02]  /*0550*/  LDG.E R9, desc[UR18][R18.64] ;  /* 0x0000001212097981 */ /* 0x0002a4000c1e1900 */
[----:B-1----:R-:W-:-:S05]  /*0560*/  IMAD.WIDE R18, R0, 0x4, R18 ;  /* 0x0000000400127825 */ /* 0x002fca00078e0212 */
[----:B------:R-:W2:Y:S01]  /*0570*/  LDG.E R28, desc[UR18][R18.64] ;  /* 0x00000012121c7981 */ /* 0x000ea2000c1e1900 */
[----:B---3--:R-:W-:Y:S01]  /*0580*/  FFMA R33, R26, UR13, R33 ;  /* 0x0000000d1a217c23 */ /* 0x008fe20008000021 */
[----:B------:R-:W-:Y:S01]  /*0590*/  FFMA R4, R27, UR15, R4 ;  /* 0x0000000f1b047c23 */ /* 0x000fe20008000004 */
[----:B------:R-:W-:-:S03]  /*05a0*/  UIADD3 UR7, UPT, UPT, UR7, 0x8, URZ ;  /* 0x0000000807077890 */ /* 0x000fc6000fffe0ff */
[----:B0-----:R-:W-:Y:S01]  /*05b0*/  FFMA R23, R23, UR16, R4 ;  /* 0x0000001017177c23 */ /* 0x001fe20008000004 */
[----:B------:R-:W-:-:S03]  /*05c0*/  UISETP.NE.AND UP1, UPT, UR7, URZ, UPT ;  /* 0x000000ff0700728c */ /* 0x000fc6000bf25270 */
[----:B------:R-:W-:-:S04]  /*05d0*/  FFMA R23, R20, UR17, R23 ;  /* 0x0000001114177c23 */ /* 0x000fc80008000017 */
[----:B------:R-:W-:Y:S01]  /*05e0*/  FFMA R23, R12, UR8, R23 ;  /* 0x000000080c177c23 */ /* 0x000fe20008000017 */
[----:B------:R-:W-:Y:S01]  /*05f0*/  LEA R5, R0, R5, 0x3 ;  /* 0x0000000500057211 */ /* 0x000fe200078e18ff */
[----:B------:R-:W-:Y:S02]  /*0600*/  UIADD3 UR6, UPT, UPT, UR6, 0x8, URZ ;  /* 0x0000000806067890 */ /* 0x000fe4000fffe0ff */
[----:B------:R-:W-:Y:S01]  /*0610*/  UIADD3 UR4, UPT, UPT, UR4, 0x8, URZ ;  /* 0x0000000804047890 */ /* 0x000fe2000fffe0ff */
[----:B-----5:R-:W-:-:S04]  /*0620*/  FFMA R2, R2, UR13, R7 ;  /* 0x0000000d02027c23 */ /* 0x020fc80008000007 */
[----:B------:R-:W-:-:S04]  /*0630*/  FFMA R25, R25, UR14, R2 ;  /* 0x0000000e19197c23 */ /* 0x000fc80008000002 */
[----:B------:R-:W-:Y:S01]  /*0640*/  FFMA R22, R22, UR15, R25 ;  /* 0x0000000f16167c23 */ /* 0x000fe20008000019 */
[----:B----4-:R-:W-:-:S03]  /*0650*/  FFMA R24, R24, UR14, R33 ;  /* 0x0000000e18187c23 */ /* 0x010fc60008000021 */
[----:B------:R-:W-:Y:S01]  /*0660*/  FFMA R22, R13, UR16, R22 ;  /* 0x000000100d167c23 */ /* 0x000fe20008000016 */
[----:B--2---:R-:W-:-:S03]  /*0670*/  FFMA R21, R21, UR15, R24 ;  /* 0x0000000f15157c23 */ /* 0x004fc60008000018 */
[----:B------:R-:W-:Y:S01]  /*0680*/  FFMA R11, R11, UR17, R22 ;  /* 0x000000110b0b7c23 */ /* 0x000fe20008000016 */
[----:B------:R-:W-:-:S03]  /*0690*/  FFMA R14, R14, UR16, R21 ;  /* 0x000000100e0e7c23 */ /* 0x000fc60008000015 */
[----:B------:R-:W-:Y:S01]  /*06a0*/  FFMA R11, R10, UR8, R11 ;  /* 0x000000080a0b7c23 */ /* 0x000fe2000800000b */
[----:B------:R-:W-:-:S04]  /*06b0*/  FFMA R14, R29, UR17, R14 ;  /* 0x000000111d0e7c23 */ /* 0x000fc8000800000e */
[----:B------:R-:W-:Y:S01]  /*06c0*/  FFMA R9, R9, UR8, R14 ;  /* 0x0000000809097c23 */ /* 0x000fe2000800000e */
[----:B------:R-:W-:Y:S01]  /*06d0*/  FFMA R8, R8, UR9, R23 ;  /* 0x0000000908087c23 */ /* 0x000fe20008000017 */
[----:B------:R-:W-:Y:S02]  /*06e0*/  FFMA R7, R6, UR9, R11 ;  /* 0x0000000906077c23 */ /* 0x000fe4000800000b */
[----:B------:R-:W-:Y:S01]  /*06f0*/  FFMA R9, R28, UR9, R9 ;  /* 0x000000091c097c23 */ /* 0x000fe20008000009 */
[----:B------:R-:W-:Y:S06]  /*0700*/  BRA.U UP1, `(.L_x_2) ;  /* 0xfffffff901a87547 */ /* 0x000fec000b83ffff */
.L_x_1:
[----:B------:R-:W-:Y:S05]  /*0710*/  BRA.U !UP0, `(.L_x_0) ;  /* 0x00000005088c7547 */ /* 0x000fea000b800000 */
[----:B------:R-:W-:Y:S02]  /*0720*/  UISETP.GE.U32.AND UP0, UPT, UR11, 0x4, UPT ;  /* 0x000000040b00788c */ /* 0x000fe4000bf06070 */
[----:B------:R-:W-:-:S07]  /*0730*/  ULOP3.LUT UP1, UR12, UR5, 0x3, URZ, 0xc0, !UPT ;  /* 0x00000003050c7892 */ /* 0x000fce000f82c0ff */
[----:B------:R-:W-:Y:S05]  /*0740*/  BRA.U !UP0, `(.L_x_3) ;  /* 0x0000000108bc7547 */ /* 0x000fea000b800000 */
[----:B------:R-:W1:Y:S01]  /*0750*/  LDC.64 R12, c[0x0][0x380] ;  /* 0x0000e000ff0c7b82 */ /* 0x000e620000000a00 */
[----:B0-----:R-:W-:-:S07]  /*0760*/  IMAD R5, R0, UR6, R3 ;  /* 0x0000000600057c24 */ /* 0x001fce000f8e0203 */
[----:B------:R-:W0:Y:S08]  /*0770*/  LDC.64 R18, c[0x0][0x388] ;  /* 0x0000e200ff127b82 */ /* 0x000e300000000a00 */
[----:B------:R-:W2:Y:S01]  /*0780*/  LDC.64 R20, c[0x0][0x390] ;  /* 0x0000e400ff147b82 */ /* 0x000ea20000000a00 */
[----:B-1----:R-:W-:-:S05]  /*0790*/  IMAD.WIDE R12, R5, 0x4, R12 ;  /* 0x00000004050c7825 */ /* 0x002fca00078e020c */
[----:B------:R1:W3:Y:S01]  /*07a0*/  LDG.E R23, desc[UR18][R12.64] ;  /* 0x000000120c177981 */ /* 0x0002e2000c1e1900 */
[----:B0-----:R-:W-:-:S04]  /*07b0*/  IMAD.WIDE R18, R5, 0x4, R18 ;  /* 0x0000000405127825 */ /* 0x001fc800078e0212 */
[----:B--2---:R-:W-:Y:S01]  /*07c0*/  IMAD.WIDE R20, R5, 0x4, R20 ;  /* 0x0000000405147825 */ /* 0x004fe200078e0214 */
[----:B------:R0:W2:Y:S03]  /*07d0*/  LDG.E R24, desc[UR18][R18.64] ;  /* 0x0000001212187981 */ /* 0x0000a6000c1e1900 */
[C---:B------:R-:W-:Y:S01]  /*07e0*/  IMAD.WIDE R30, R0.reuse, 0x4, R12 ;  /* 0x00000004001e7825 */ /* 0x040fe200078e020c */
[----:B------:R4:W5:Y:S03]  /*07f0*/  LDG.E R22, desc[UR18][R20.64] ;  /* 0x0000001214167981 */ /* 0x000966000c1e1900 */
[C---:B------:R-:W-:Y:S01]  /*0800*/  IMAD.WIDE R26, R0.reuse, 0x4, R18 ;  /* 0x00000004001a7825 */ /* 0x040fe200078e0212 */
[----:B------:R-:W5:Y:S03]  /*0810*/  LDG.E R6, desc[UR18][R30.64] ;  /* 0x000000121e067981 */ /* 0x000f66000c1e1900 */
[C---:B------:R-:W-:Y:S01]  /*0820*/  IMAD.WIDE R14, R0.reuse, 0x4, R20 ;  /* 0x00000004000e7825 */ /* 0x040fe200078e0214 */
[----:B------:R-:W5:Y:S03]  /*0830*/  LDG.E R2, desc[UR18][R26.64] ;  /* 0x000000121a027981 */ /* 0x000f66000c1e1900 */
[----:B------:R-:W-:-:S04]  /*0840*/  IMAD.WIDE R16, R0, 0x4, R30 ;  /* 0x0000000400107825 */ /* 0x000fc800078e021e */
[C---:B------:R-:W-:Y:S01]  /*0850*/  IMAD.WIDE R10, R0.reuse, 0x4, R26 ;  /* 0x00000004000a7825 */ /* 0x040fe200078e021a */
[----:B------:R-:W5:Y:S03]  /*0860*/  LDG.E R25, desc[UR18][R16.64] ;  /* 0x0000001210197981 */ /* 0x000f66000c1e1900 */
[C---:B------:R-:W-:Y:S01]  /*0870*/  IMAD.WIDE R4, R0.reuse, 0x4, R14 ;  /* 0x0000000400047825 */ /* 0x040fe200078e020e */
[----:B------:R-:W5:Y:S04]  /*0880*/  LDG.E R28, desc[UR18][R10.64] ;  /* 0x000000120a1c7981 */ /* 0x000f68000c1e1900 */
[----:B------:R-:W5:Y:S01]  /*0890*/  LDG.E R14, desc[UR18][R14.64] ;  /* 0x000000120e0e7981 */ /* 0x000f62000c1e1900 */
[----:B-1----:R-:W-:-:S04]  /*08a0*/  IMAD.WIDE R12, R0, 0x4, R16 ;  /* 0x00000004000c7825 */ /* 0x002fc800078e0210 */
[C---:B0-----:R-:W-:Y:S02]  /*08b0*/  IMAD.WIDE R18, R0.reuse, 0x4, R10 ;  /* 0x0000000400127825 */ /* 0x041fe400078e020a */
[----:B------:R-:W5:Y:S02]  /*08c0*/  LDG.E R12, desc[UR18][R12.64] ;  /* 0x000000120c0c7981 */ /* 0x000f64000c1e1900 */
[----:B----4-:R-:W-:Y:S02]  /*08d0*/  IMAD.WIDE R20, R0, 0x4, R4 ;  /* 0x0000000400147825 */ /* 0x010fe400078e0204 */
[----:B------:R-:W4:Y:S04]  /*08e0*/  LDG.E R4, desc[UR18][R4.64] ;  /* 0x0000001204047981 */ /* 0x000f28000c1e1900 */
[----:B------:R-:W4:Y:S04]  /*08f0*/  LDG.E R18, desc[UR18][R18.64] ;  /* 0x0000001212127981 */ /* 0x000f28000c1e1900 */
[----:B------:R-:W4:Y:S01]  /*0900*/  LDG.E R20, desc[UR18][R20.64] ;  /* 0x0000001214147981 */ /* 0x000f22000c1e1900 */
[----:B------:R-:W-:-:S04]  /*0910*/  UIADD3 UR4, UPT, UPT, UR6, -UR10, URZ ;  /* 0x8000000a06047290 */ /* 0x000fc8000fffe0ff */
[----:B------:R-:W-:-:S12]  /*0920*/  USHF.L.U32 UR4, UR4, 0x2, URZ ;  /* 0x0000000204047899 */ /* 0x000fd800080006ff */
[----:B------:R-:W3:Y:S01]  /*0930*/  LDCU UR7, c[0x3][UR4] ;  /* 0x00c00000040777ac */ /* 0x000ee20008000800 */
[----:B------:R-:W0:Y:S01]  /*0940*/  LDCU UR8, c[0x3][UR4+0x4] ;  /* 0x00c00080040877ac */ /* 0x000e220008000800 */
[----:B------:R-:W1:Y:S01]  /*0950*/  LDCU UR9, c[0x3][UR4+0x8] ;  /* 0x00c00100040977ac */ /* 0x000e620008000800 */
[----:B------:R-:W1:Y:S01]  /*0960*/  LDCU UR4, c[0x3][UR4+0xc] ;  /* 0x00c00180040477ac */ /* 0x000e620008000800 */
[----:B------:R-:W-:Y:S01]  /*0970*/  UIADD3 UR6, UPT, UPT, UR6, 0x4, URZ ;  /* 0x0000000406067890 */ /* 0x000fe2000fffe0ff */
[----:B---3--:R-:W-:Y:S01]  /*0980*/  FFMA R23, R23, UR7, R8 ;  /* 0x0000000717177c23 */ /* 0x008fe20008000008 */
[----:B--2---:R-:W-:Y:S01]  /*0990*/  FFMA R7, R24, UR7, R7 ;  /* 0x0000000718077c23 */ /* 0x004fe20008000007 */
[----:B-----5:R-:W-:Y:S02]  /*09a0*/  FFMA R9, R22, UR7, R9 ;  /* 0x0000000716097c23 */ /* 0x020fe40008000009 */
[----:B0-----:R-:W-:Y:S01]  /*09b0*/  FFMA R6, R6, UR8, R23 ;  /* 0x0000000806067c23 */ /* 0x001fe20008000017 */
[----:B------:R-:W-:-:S03]  /*09c0*/  FFMA R7, R2, UR8, R7 ;  /* 0x0000000802077c23 */ /* 0x000fc60008000007 */
[----:B-1----:R-:W-:Y:S01]  /*09d0*/  FFMA R25, R25, UR9, R6 ;  /* 0x0000000919197c23 */ /* 0x002fe20008000006 */
[----:B------:R-:W-:Y:S01]  /*09e0*/  FFMA R7, R28, UR9, R7 ;  /* 0x000000091c077c23 */ /* 0x000fe20008000007 */
[----:B------:R-:W-:Y:S02]  /*09f0*/  FFMA R9, R14, UR8, R9 ;  /* 0x000000080e097c23 */ /* 0x000fe40008000009 */
[----:B------:R-:W-:Y:S02]  /*0a00*/  FFMA R8, R12, UR4, R25 ;  /* 0x000000040c087c23 */ /* 0x000fe40008000019 */
[----:B----4-:R-:W-:Y:S01]  /*0a10*/  FFMA R9, R4, UR9, R9 ;  /* 0x0000000904097c23 */ /* 0x010fe20008000009 */
[----:B------:R-:W-:-:S03]  /*0a20*/  FFMA R7, R18, UR4, R7 ;  /* 0x0000000412077c23 */ /* 0x000fc60008000007 */
[----:B------:R-:W-:-:S07]  /*0a30*/  FFMA R9, R20, UR4, R9 ;  /* 0x0000000414097c23 */ /* 0x000fce0008000009 */
.L_x_3:
[----:B------:R-:W-:Y:S05]  /*0a40*/  BRA.U !UP1, `(.L_x_0) ;  /* 0x0000000109c07547 */ /* 0x000fea000b800000 */
[----:B------:R-:W-:Y:S02]  /*0a50*/  UISETP.NE.AND UP0, UPT, UR12, 0x1, UPT ;  /* 0x000000010c00788c */ /* 0x000fe4000bf05270 */
[----:B------:R-:W-:-:S04]  /*0a60*/  ULOP3.LUT UR5, UR5, 0x1, URZ, 0xc0, !UPT ;  /* 0x0000000105057892 */ /* 0x000fc8000f8ec0ff */
[----:B------:R-:W-:-:S03]  /*0a70*/  UISETP.NE.U32.AND UP1, UPT, UR5, 0x1, UPT ;  /* 0x000000010500788c */ /* 0x000fc6000bf25070 */
[----:B------:R-:W-:Y:S08]  /*0a80*/  BRA.U !UP0, `(.L_x_4) ;  /* 0x00000001086c7547 */ /* 0x000ff0000b800000 */
[----:B------:R-:W1:Y:S01]  /*0a90*/  LDC.64 R4, c[0x0][0x380] ;  /* 0x0000e000ff047b82 */ /* 0x000e620000000a00 */
[----:B0-----:R-:W-:-:S07]  /*0aa0*/  IMAD R15, R0, UR6, R3 ;  /* 0x00000006000f7c24 */ /* 0x001fce000f8e0203 */
[----:B------:R-:W0:Y:S08]  /*0ab0*/  LDC.64 R10, c[0x0][0x388] ;  /* 0x0000e200ff0a7b82 */ /* 0x000e300000000a00 */
[----:B------:R-:W2:Y:S01]  /*0ac0*/  LDC.64 R12, c[0x0][0x390] ;  /* 0x0000e400ff0c7b82 */ /* 0x000ea20000000a00 */
[----:B-1----:R-:W-:-:S05]  /*0ad0*/  IMAD.WIDE R4, R15, 0x4, R4 ;  /* 0x000000040f047825 */ /* 0x002fca00078e0204 */
[----:B------:R-:W3:Y:S01]  /*0ae0*/  LDG.E R21, desc[UR18][R4.64] ;  /* 0x0000001204157981 */ /* 0x000ee2000c1e1900 */
[----:B0-----:R-:W-:-:S05]  /*0af0*/  IMAD.WIDE R10, R15, 0x4, R10 ;  /* 0x000000040f0a7825 */ /* 0x001fca00078e020a */
[----:B------:R-:W4:Y:S01]  /*0b00*/  LDG.E R2, desc[UR18][R10.64] ;  /* 0x000000120a027981 */ /* 0x000f22000c1e1900 */
[----:B--2---:R-:W-:-:S04]  /*0b10*/  IMAD.WIDE R12, R15, 0x4, R12 ;  /* 0x000000040f0c7825 */ /* 0x004fc800078e020c */
[----:B------:R-:W-:-:S04]  /*0b20*/  IMAD.WIDE R14, R0, 0x4, R4 ;  /* 0x00000004000e7825 */ /* 0x000fc800078e0204 */
[C---:B------:R-:W-:Y:S02]  /*0b30*/  IMAD.WIDE R16, R0.reuse, 0x4, R10 ;  /* 0x0000000400107825 */ /* 0x040fe400078e020a */
[----:B------:R-:W2:Y:S02]  /*0b40*/  LDG.E R15, desc[UR18][R14.64] ;  /* 0x000000120e0f7981 */ /* 0x000ea4000c1e1900 */
[----:B------:R-:W-:Y:S02]  /*0b50*/  IMAD.WIDE R18, R0, 0x4, R12 ;  /* 0x0000000400127825 */ /* 0x000fe400078e020c */
[----:B------:R-:W5:Y:S04]  /*0b60*/  LDG.E R12, desc[UR18][R12.64] ;  /* 0x000000120c0c7981 */ /* 0x000f68000c1e1900 */
[----:B------:R-:W5:Y:S04]  /*0b70*/  LDG.E R17, desc[UR18][R16.64] ;  /* 0x0000001210117981 */ /* 0x000f68000c1e1900 */
[----:B------:R-:W5:Y:S01]  /*0b80*/  LDG.E R18, desc[UR18][R18.64] ;  /* 0x0000001212127981 */ /* 0x000f62000c1e1900 */
[----:B------:R-:W-:-:S04]  /*0b90*/  UIADD3 UR4, UPT, UPT, UR6, -UR10, URZ ;  /* 0x8000000a06047290 */ /* 0x000fc8000fffe0ff */
[----:B------:R-:W-:-:S12]  /*0ba0*/  USHF.L.U32 UR4, UR4, 0x2, URZ ;  /* 0x0000000204047899 */ /* 0x000fd800080006ff */
[----:B------:R-:W3:Y:S01]  /*0bb0*/  LDCU UR5, c[0x3][UR4] ;  /* 0x00c00000040577ac */ /* 0x000ee20008000800 */
[----:B------:R-:W2:Y:S01]  /*0bc0*/  LDCU UR4, c[0x3][UR4+0x4] ;  /* 0x00c00080040477ac */ /* 0x000ea20008000800 */
[----:B------:R-:W-:Y:S01]  /*0bd0*/  UIADD3 UR6, UPT, UPT, UR6, 0x2, URZ ;  /* 0x0000000206067890 */ /* 0x000fe2000fffe0ff */
[----:B---3--:R-:W-:Y:S01]  /*0be0*/  FFMA R8, R21, UR5, R8 ;  /* 0x0000000515087c23 */ /* 0x008fe20008000008 */
[----:B----4-:R-:W-:-:S03]  /*0bf0*/  FFMA R2, R2, UR5, R7 ;  /* 0x0000000502027c23 */ /* 0x010fc60008000007 */
[----:B--2---:R-:W-:Y:S01]  /*0c00*/  FFMA R8, R15, UR4, R8 ;  /* 0x000000040f087c23 */ /* 0x004fe20008000008 */
[----:B-----5:R-:W-:Y:S01]  /*0c10*/  FFMA R9, R12, UR5, R9 ;  /* 0x000000050c097c23 */ /* 0x020fe20008000009 */
[----:B------:R-:W-:-:S03]  /*0c20*/  FFMA R7, R17, UR4, R2 ;  /* 0x0000000411077c23 */ /* 0x000fc60008000002 */
[----:B------:R-:W-:-:S07]  /*0c30*/  FFMA R9, R18, UR4, R9 ;  /* 0x0000000412097c23 */ /* 0x000fce0008000009 */
.L_x_4:
[----:B------:R-:W-:Y:S05]  /*0c40*/  BRA.U UP1, `(.L_x_0) ;  /* 0x0000000101407547 */ /* 0x000fea000b800000 */
[----:B------:R-:W1:Y:S01]  /*0c50*/  LDC.64 R4, c[0x0][0x380] ;  /* 0x0000e000ff047b82 */ /* 0x000e620000000a00 */
[----:B0-----:R-:W-:-:S07]  /*0c60*/  IMAD R15, R0, UR6, R3 ;  /* 0x00000006000f7c24 */ /* 0x001fce000f8e0203 */
[----:B------:R-:W0:Y:S08]  /*0c70*/  LDC.64 R10, c[0x0][0x388] ;  /* 0x0000e200ff0a7b82 */ /* 0x000e300000000a00 */
[----:B------:R-:W2:Y:S01]  /*0c80*/  LDC.64 R12, c[0x0][0x390] ;  /* 0x0000e400ff0c7b82 */ /* 0x000ea20000000a00 */
[----:B-1----:R-:W-:-:S06]  /*0c90*/  IMAD.WIDE R4, R15, 0x4, R4 ;  /* 0x000000040f047825 */ /* 0x002fcc00078e0204 */
[----:B------:R-:W3:Y:S01]  /*0ca0*/  LDG.E R5, desc[UR18][R4.64] ;  /* 0x0000001204057981 */ /* 0x000ee2000c1e1900 */
[----:B0-----:R-:W-:-:S06]  /*0cb0*/  IMAD.WIDE R10, R15, 0x4, R10 ;  /* 0x000000040f0a7825 */ /* 0x001fcc00078e020a */
[----:B------:R-:W4:Y:S01]  /*0cc0*/  LDG.E R10, desc[UR18][R10.64] ;  /* 0x000000120a0a7981 */ /* 0x000f22000c1e1900 */
[----:B--2---:R-:W-:-:S06]  /*0cd0*/  IMAD.WIDE R12, R15, 0x4, R12 ;  /* 0x000000040f0c7825 */ /* 0x004fcc00078e020c */
[----:B------:R-:W2:Y:S01]  /*0ce0*/  LDG.E R12, desc[UR18][R12.64] ;  /* 0x000000120c0c7981 */ /* 0x000ea2000c1e1900 */
[----:B------:R-:W-:-:S04]  /*0cf0*/  UIADD3 UR6, UPT, UPT, UR6, -UR10, URZ ;  /* 0x8000000a06067290 */ /* 0x000fc8000fffe0ff */
[----:B------:R-:W-:-:S12]  /*0d00*/  USHF.L.U32 UR6, UR6, 0x2, URZ ;  /* 0x0000000206067899 */ /* 0x000fd800080006ff */
[----:B------:R-:W3:Y:S02]  /*0d10*/  LDCU UR6, c[0x3][UR6] ;  /* 0x00c00000060677ac */ /* 0x000ee40008000800 */
[----:B---3--:R-:W-:Y:S01]  /*0d20*/  FFMA R8, R5, UR6, R8 ;  /* 0x0000000605087c23 */ /* 0x008fe20008000008 */
[----:B----4-:R-:W-:Y:S01]  /*0d30*/  FFMA R7, R10, UR6, R7 ;  /* 0x000000060a077c23 */ /* 0x010fe20008000007 */
[----:B--2---:R-:W-:-:S07]  /*0d40*/  FFMA R9, R12, UR6, R9 ;  /* 0x000000060c097c23 */ /* 0x004fce0008000009 */
.L_x_0:
[----:B------:R-:W1:Y:S08]  /*0d50*/  LDC.64 R4, c[0x0][0x398] ;  /* 0x0000e600ff047b82 */ /* 0x000e700000000a00 */
[----:B------:R-:W2:Y:S08]  /*0d60*/  LDC.64 R10, c[0x0][0x3a0] ;  /* 0x0000e800ff0a7b82 */ /* 0x000eb00000000a00 */
[----:B------:R-:W3:Y:S01]  /*0d70*/  LDC.64 R12, c[0x0][0x3a8] ;  /* 0x0000ea00ff0c7b82 */ /* 0x000ee20000000a00 */
[----:B-1----:R-:W-:-:S05]  /*0d80*/  IMAD.WIDE R4, R3, 0x4, R4 ;  /* 0x0000000403047825 */ /* 0x002fca00078e0204 */
[----:B------:R-:W-:Y:S01]  /*0d90*/  STG.E desc[UR18][R4.64], R8 ;  /* 0x0000000804007986 */ /* 0x000fe2000c101912 */
[----:B--2---:R-:W-:-:S05]  /*0da0*/  IMAD.WIDE R10, R3, 0x4, R10 ;  /* 0x00000004030a7825 */ /* 0x004fca00078e020a */
[----:B------:R-:W-:Y:S01]  /*0db0*/  STG.E desc[UR18][R10.64], R7 ;  /* 0x000000070a007986 */ /* 0x000fe2000c101912 */
[----:B---3--:R-:W-:-:S05]  /*0dc0*/  IMAD.WIDE R2, R3, 0x4, R12 ;  /* 0x0000000403027825 */ /* 0x008fca00078e020c */
[----:B------:R-:W-:Y:S01]  /*0dd0*/  STG.E desc[UR18][R2.64], R9 ;  /* 0x0000000902007986 */ /* 0x000fe2000c101912 */
[----:B0-----:R-:W-:Y:S05]  /*0de0*/  EXIT ;  /* 0x000000000000794d */ /* 0x001fea0003800000 */
.L_x_5:
[----:B------:R-:W-:-:S00]  /*0df0*/  BRA `(.L_x_5) ;  /* 0xfffffffc00fc7947 */ /* 0x000fc0000383ffff */
[----:B------:R-:W-:-:S00]  /*0e00*/  NOP ;  /* 0x0000000000007918 */ /* 0x000fc00000000000 */
[----:B------:R-:W-:-:S00]  /*0e10*/  NOP ;  /* 0x0000000000007918 */ /* 0x000fc00000000000 */
[----:B------:R-:W-:-:S00]  /*0e20*/  NOP ;  /* 0x0000000000007918 */ /* 0x000fc00000000000 */
[----:B------:R-:W-:-:S00]  /*0e30*/  NOP ;  /* 0x0000000000007918 */ /* 0x000fc00000000000 */
[----:B------:R-:W-:-:S00]  /*0e40*/  NOP ;  /* 0x0000000000007918 */ /* 0x000fc00000000000 */
[----:B------:R-:W-:-:S00]  /*0e50*/  NOP ;  /* 0x0000000000007918 */ /* 0x000fc00000000000 */
[----:B------:R-:W-:-:S00]  /*0e60*/  NOP ;  /* 0x0000000000007918 */ /* 0x000fc00000000000 */
[----:B------:R-:W-:-:S00]  /*0e70*/  NOP ;  /* 0x0000000000007918 */ /* 0x000fc00000000000 */
.L_x_6:


//--------------------- .nv.shared.reserved.0     --------------------------
	.section	.nv.shared.reserved.0,"aw",@nobits
	.weak		__nv_reservedSMEM_offset_0_alias
	.size		__nv_reservedSMEM_offset_0_alias, 0, 64
	.other		__nv_reservedSMEM_offset_0_alias,@"STO_CUDA_RESERVED_SHARED STV_DEFAULT"
__nv_reservedSMEM_offset_0_alias:
	.zero		0
	.zero		64


//--------------------- .nv.constant0._Z18RenderSplineKernelPKfS0_S0_PfS1_S1_iii --------------------------
	.section	.nv.constant0._Z18RenderSplineKernelPKfS0_S0_PfS1_S1_iii,"a",@progbits
	.sectionflags	@""
	.align	4
.nv.constant0._Z18RenderSplineKernelPKfS0_S0_PfS1_S1_iii:
	.zero		956


//--------------------- SYMBOLS --------------------------

	.type		.nv.reservedSmem.offset0,@object
	.size		.nv.reservedSmem.offset0,0x4
